//
// Generated by NVIDIA NVVM Compiler
//
// Compiler Build ID: CL-36424714
// Cuda compilation tools, release 13.0, V13.0.88
// Based on NVVM 20.0.0
//

.version 9.0
.target sm_100
.address_size 64

	// .globl	_Z10cudaencodePiS_

.visible .entry _Z10cudaencodePiS_(
	.param .u64 .ptr .align 1 _Z10cudaencodePiS__param_0,
	.param .u64 .ptr .align 1 _Z10cudaencodePiS__param_1
)
{
	.reg .pred 	%p<2>;
	.reg .b16 	%rs<22>;
	.reg .b32 	%r<89>;
	.reg .b64 	%rd<9>;

	ld.param.u64 	%rd1, [_Z10cudaencodePiS__param_0];
	ld.param.u64 	%rd2, [_Z10cudaencodePiS__param_1];
	mov.u32 	%r2, %ctaid.x;
	mov.u32 	%r3, %ntid.x;
	mov.u32 	%r4, %tid.x;
	mad.lo.s32 	%r1, %r2, %r3, %r4;
	setp.gt.s32 	%p1, %r1, 249999;
	@%p1 bra 	$L__BB0_2;
	cvta.to.global.u64 	%rd3, %rd2;
	cvta.to.global.u64 	%rd4, %rd1;
	mul.wide.s32 	%rd5, %r1, 4;
	add.s64 	%rd6, %rd4, %rd5;
	ld.global.u32 	%r5, [%rd6];
	mul.hi.s32 	%r6, %r5, 1717986919;
	shr.u32 	%r7, %r6, 31;
	shr.s32 	%r8, %r6, 2;
	add.s32 	%r9, %r8, %r7;
	mul.lo.s32 	%r10, %r9, 10;
	sub.s32 	%r11, %r5, %r10;
	mul.hi.s32 	%r12, %r9, 1717986919;
	shr.u32 	%r13, %r12, 31;
	shr.s32 	%r14, %r12, 2;
	add.s32 	%r15, %r14, %r13;
	mul.lo.s32 	%r16, %r15, 10;
	sub.s32 	%r17, %r9, %r16;
	mul.hi.s32 	%r18, %r5, 1374389535;
	shr.u32 	%r19, %r18, 31;
	shr.s32 	%r20, %r18, 5;
	add.s32 	%r21, %r20, %r19;
	mul.hi.s32 	%r22, %r21, 1717986919;
	shr.u32 	%r23, %r22, 31;
	shr.s32 	%r24, %r22, 2;
	add.s32 	%r25, %r24, %r23;
	mul.lo.s32 	%r26, %r25, 10;
	sub.s32 	%r27, %r21, %r26;
	mul.hi.s32 	%r28, %r5, 274877907;
	shr.u32 	%r29, %r28, 31;
	shr.s32 	%r30, %r28, 6;
	add.s32 	%r31, %r30, %r29;
	mul.hi.s32 	%r32, %r31, 1717986919;
	shr.u32 	%r33, %r32, 31;
	shr.s32 	%r34, %r32, 2;
	add.s32 	%r35, %r34, %r33;
	mul.lo.s32 	%r36, %r35, 10;
	sub.s32 	%r37, %r31, %r36;
	mul.hi.s32 	%r38, %r5, 1759218605;
	shr.u32 	%r39, %r38, 31;
	shr.s32 	%r40, %r38, 12;
	add.s32 	%r41, %r40, %r39;
	mul.hi.s32 	%r42, %r41, 1717986919;
	shr.u32 	%r43, %r42, 31;
	shr.s32 	%r44, %r42, 2;
	add.s32 	%r45, %r44, %r43;
	mul.lo.s32 	%r46, %r45, 10;
	sub.s32 	%r47, %r41, %r46;
	mul.hi.s32 	%r48, %r5, 351843721;
	shr.u32 	%r49, %r48, 31;
	shr.u32 	%r50, %r48, 13;
	add.s32 	%r51, %r50, %r49;
	cvt.u16.u32 	%rs1, %r51;
	mul.hi.s16 	%rs2, %rs1, 26215;
	shr.u16 	%rs3, %rs2, 15;
	shr.s16 	%rs4, %rs2, 2;
	add.s16 	%rs5, %rs4, %rs3;
	mul.lo.s16 	%rs6, %rs5, 10;
	sub.s16 	%rs7, %rs1, %rs6;
	cvt.s32.s16 	%r52, %rs7;
	mul.hi.s32 	%r53, %r5, 1125899907;
	shr.u32 	%r54, %r53, 31;
	shr.s32 	%r55, %r53, 18;
	add.s32 	%r56, %r55, %r54;
	cvt.u16.u32 	%rs8, %r56;
	mul.hi.s16 	%rs9, %rs8, 26215;
	shr.u16 	%rs10, %rs9, 15;
	shr.s16 	%rs11, %rs9, 2;
	add.s16 	%rs12, %rs11, %rs10;
	mul.lo.s16 	%rs13, %rs12, 10;
	sub.s16 	%rs14, %rs8, %rs13;
	cvt.s32.s16 	%r57, %rs14;
	mul.hi.s32 	%r58, %r5, 1801439851;
	shr.u32 	%r59, %r58, 31;
	shr.s32 	%r60, %r58, 22;
	add.s32 	%r61, %r60, %r59;
	cvt.u16.u32 	%rs15, %r61;
	mul.hi.s16 	%rs16, %rs15, 26215;
	shr.u16 	%rs17, %rs16, 15;
	shr.s16 	%rs18, %rs16, 2;
	add.s16 	%rs19, %rs18, %rs17;
	mul.lo.s16 	%rs20, %rs19, 10;
	sub.s16 	%rs21, %rs15, %rs20;
	cvt.s32.s16 	%r62, %rs21;
	mul.hi.s32 	%r63, %r5, 1441151881;
	shr.u32 	%r64, %r63, 31;
	shr.s32 	%r65, %r63, 25;
	add.s32 	%r66, %r65, %r64;
	st.global.u32 	[%rd6], %r66;
	xor.b32  	%r67, %r57, %r62;
	xor.b32  	%r68, %r67, %r52;
	xor.b32  	%r69, %r52, %r57;
	xor.b32  	%r70, %r47, %r69;
	xor.b32  	%r71, %r70, %r67;
	xor.b32  	%r72, %r37, %r71;
	xor.b32  	%r73, %r72, %r69;
	xor.b32  	%r74, %r27, %r73;
	xor.b32  	%r75, %r74, %r71;
	xor.b32  	%r76, %r17, %r75;
	xor.b32  	%r77, %r76, %r73;
	xor.b32  	%r78, %r11, %r77;
	xor.b32  	%r79, %r17, %r78;
	xor.b32  	%r80, %r27, %r79;
	xor.b32  	%r81, %r80, %r75;
	xor.b32  	%r82, %r37, %r81;
	xor.b32  	%r83, %r82, %r79;
	xor.b32  	%r84, %r47, %r83;
	xor.b32  	%r85, %r84, %r81;
	xor.b32  	%r86, %r85, %r52;
	xor.b32  	%r87, %r68, %r83;
	shl.b32 	%r88, %r1, 4;
	mul.wide.s32 	%rd7, %r88, 4;
	add.s64 	%rd8, %rd3, %rd7;
	st.global.u32 	[%rd8], %r62;
	st.global.u32 	[%rd8+4], %r62;
	st.global.u32 	[%rd8+8], %r57;
	st.global.u32 	[%rd8+12], %r76;
	st.global.u32 	[%rd8+16], %r52;
	st.global.u32 	[%rd8+20], %r68;
	st.global.u32 	[%rd8+24], %r47;
	st.global.u32 	[%rd8+28], %r82;
	st.global.u32 	[%rd8+32], %r37;
	st.global.u32 	[%rd8+36], %r72;
	st.global.u32 	[%rd8+40], %r27;
	st.global.u32 	[%rd8+44], %r86;
	st.global.u32 	[%rd8+48], %r17;
	st.global.u32 	[%rd8+52], %r76;
	st.global.u32 	[%rd8+56], %r11;
	st.global.u32 	[%rd8+60], %r87;
$L__BB0_2:
	ret;

}


// ===== COMPILED SASS (sm_100) =====

	.target	sm_100

	.elftype	@"ET_EXEC"


//--------------------- .note.nv.tkinfo           --------------------------
	.section	.note.nv.tkinfo,"",@"SHT_NOTE"
	.sectionflags	@"SHF_NOTE_NV_TKINFO"
	.tkinfo
        /*0018*/ 	.word	0x00000002
        /*0030*/ 	.string	""
        /*0030*/ 	.string	"ptxas"
        /*0030*/ 	.string	"Cuda compilation tools, release 13.0, V13.0.88"
        /*0030*/ 	.string	"Build cuda_13.0.r13.0/compiler.36424714_0"
        /*0030*/ 	.string	"-arch sm_100 -m 64 "



//--------------------- .note.nv.cuinfo           --------------------------
	.section	.note.nv.cuinfo,"",@"SHT_NOTE"
	.sectionflags	@"SHF_NOTE_NV_CUINFO"
        /*0018*/ 	.short	0x0002
        /*001a*/ 	.short	0x0064
        /*001c*/ 	.short	0x0082
	.zero		2


//--------------------- .nv.info                  --------------------------
	.section	.nv.info,"",@"SHT_CUDA_INFO"
	.align	4


	//----- nvinfo : EIATTR_REGCOUNT
	.align		4
        /*0000*/ 	.byte	0x04, 0x2f
        /*0002*/ 	.short	(.L_1 - .L_0)
	.align		4
.L_0:
        /*0004*/ 	.word	index@(_Z10cudaencodePiS_)
        /*0008*/ 	.word	0x0000001a


	//----- nvinfo : EIATTR_FRAME_SIZE
	.align		4
.L_1:
        /*000c*/ 	.byte	0x04, 0x11
        /*000e*/ 	.short	(.L_3 - .L_2)
	.align		4
.L_2:
        /*0010*/ 	.word	index@(_Z10cudaencodePiS_)
        /*0014*/ 	.word	0x00000000


	//----- nvinfo : EIATTR_MIN_STACK_SIZE
	.align		4
.L_3:
        /*0018*/ 	.byte	0x04, 0x12
        /*001a*/ 	.short	(.L_5 - .L_4)
	.align		4
.L_4:
        /*001c*/ 	.word	index@(_Z10cudaencodePiS_)
        /*0020*/ 	.word	0x00000000
.L_5:


//--------------------- .nv.compat                --------------------------
	.section	.nv.compat,"",@"SHT_CUDA_COMPAT_INFO"
	.align	4
        /*0000*/ 	.byte	0x02, 0x09, 0x00, 0x00, 0x02, 0x02, 0x01, 0x00, 0x02, 0x05, 0x05, 0x00, 0x03, 0x07, 0x01, 0x01
        /*0010*/ 	.byte	0x02, 0x03, 0x00, 0x00, 0x02, 0x06, 0x01, 0x00, 0x04, 0x0b, 0x08, 0x00, 0x09, 0x00, 0x00, 0x00
        /*0020*/ 	.byte	0x00, 0x00, 0x00, 0x00


//--------------------- .nv.info._Z10cudaencodePiS_ --------------------------
	.section	.nv.info._Z10cudaencodePiS_,"",@"SHT_CUDA_INFO"
	.sectionflags	@""
	.align	4


	//----- nvinfo : EIATTR_CUDA_API_VERSION
	.align		4
        /*0000*/ 	.byte	0x04, 0x37
        /*0002*/ 	.short	(.L_7 - .L_6)
.L_6:
        /*0004*/ 	.word	0x00000082


	//----- nvinfo : EIATTR_KPARAM_INFO
	.align		4
.L_7:
        /*0008*/ 	.byte	0x04, 0x17
        /*000a*/ 	.short	(.L_9 - .L_8)
.L_8:
        /*000c*/ 	.word	0x00000000
        /*0010*/ 	.short	0x0001
        /*0012*/ 	.short	0x0008
        /*0014*/ 	.byte	0x00, 0xf5, 0x21, 0x00


	//----- nvinfo : EIATTR_KPARAM_INFO
	.align		4
.L_9:
        /*0018*/ 	.byte	0x04, 0x17
        /*001a*/ 	.short	(.L_11 - .L_10)
.L_10:
        /*001c*/ 	.word	0x00000000
        /*0020*/ 	.short	0x0000
        /*0022*/ 	.short	0x0000
        /*0024*/ 	.byte	0x00, 0xf5, 0x21, 0x00


	//----- nvinfo : EIATTR_SPARSE_MMA_MASK
	.align		4
.L_11:
        /*0028*/ 	.byte	0x03, 0x50
        /*002a*/ 	.short	0x0000


	//----- nvinfo : EIATTR_MAXREG_COUNT
	.align		4
        /*002c*/ 	.byte	0x03, 0x1b
        /*002e*/ 	.short	0x00ff


	//----- nvinfo : EIATTR_MERCURY_ISA_VERSION
	.align		4
        /*0030*/ 	.byte	0x03, 0x5f
        /*0032*/ 	.short	0x0101


	//----- nvinfo : EIATTR_VRC_CTA_INIT_COUNT
	.align		4
        /*0034*/ 	.byte	0x02, 0x4a
	.zero		1
	.zero		1


	//----- nvinfo : EIATTR_EXIT_INSTR_OFFSETS
	.align		4
        /*0038*/ 	.byte	0x04, 0x1c
        /*003a*/ 	.short	(.L_13 - .L_12)


	//   ....[0]....
.L_12:
        /*003c*/ 	.word	0x00000060


	//   ....[1]....
        /*0040*/ 	.word	0x000007b0


	//----- nvinfo : EIATTR_CBANK_PARAM_SIZE
	.align		4
.L_13:
        /*0044*/ 	.byte	0x03, 0x19
        /*0046*/ 	.short	0x0010


	//----- nvinfo : EIATTR_PARAM_CBANK
	.align		4
        /*0048*/ 	.byte	0x04, 0x0a
        /*004a*/ 	.short	(.L_15 - .L_14)
	.align		4
.L_14:
        /*004c*/ 	.word	index@(.nv.constant0._Z10cudaencodePiS_)
        /*0050*/ 	.short	0x0380
        /*0052*/ 	.short	0x0010


	//----- nvinfo : EIATTR_SW_WAR
	.align		4
.L_15:
        /*0054*/ 	.byte	0x04, 0x36
        /*0056*/ 	.short	(.L_17 - .L_16)
.L_16:
        /*0058*/ 	.word	0x00000008
.L_17:


//--------------------- .nv.callgraph             --------------------------
	.section	.nv.callgraph,"",@"SHT_CUDA_CALLGRAPH"
	.align	4
	.sectionentsize	8
	.align		4
        /*0000*/ 	.word	0x00000000
	.align		4
        /*0004*/ 	.word	0xffffffff
	.align		4
        /*0008*/ 	.word	0x00000000
	.align		4
        /*000c*/ 	.word	0xfffffffe
	.align		4
        /*0010*/ 	.word	0x00000000
	.align		4
        /*0014*/ 	.word	0xfffffffd
	.align		4
        /*0018*/ 	.word	0x00000000
	.align		4
        /*001c*/ 	.word	0xfffffffc


//--------------------- .text._Z10cudaencodePiS_  --------------------------
	.section	.text._Z10cudaencodePiS_,"ax",@progbits
	.align	128
        .global         _Z10cudaencodePiS_
        .type           _Z10cudaencodePiS_,@function
        .size           _Z10cudaencodePiS_,(.L_x_1 - _Z10cudaencodePiS_)
        .other          _Z10cudaencodePiS_,@"STO_CUDA_ENTRY STV_DEFAULT"
_Z10cudaencodePiS_:
.text._Z10cudaencodePiS_:
[----:B------:R-:W-:Y:S01]  /*0000*/  LDC R1, c[0x0][0x37c] ;  /* 0x0000df00ff017b82 */ /* 0x000fe20000000800 */
[----:B------:R-:W0:Y:S07]  /*0010*/  S2R R3, SR_TID.X ;  /* 0x0000000000037919 */ /* 0x000e2e0000002100 */
[----:B------:R-:W0:Y:S08]  /*0020*/  S2UR UR4, SR_CTAID.X ;  /* 0x00000000000479c3 */ /* 0x000e300000002500 */
[----:B------:R-:W0:Y:S02]  /*0030*/  LDC R0, c[0x0][0x360] ;  /* 0x0000d800ff007b82 */ /* 0x000e240000000800 */
[----:B0-----:R-:W-:-:S05]  /*0040*/  IMAD R0, R0, UR4, R3 ;  /* 0x0000000400007c24 */ /* 0x001fca000f8e0203 */
[----:B------:R-:W-:-:S13]  /*0050*/  ISETP.GT.AND P0, PT, R0, 0x3d08f, PT ;  /* 0x0003d08f0000780c */ /* 0x000fda0003f04270 */
[----:B------:R-:W-:Y:S05]  /*0060*/  @P0 EXIT ;  /* 0x000000000000094d */ /* 0x000fea0003800000 */
[----:B------:R-:W0:Y:S01]  /*0070*/  LDC.64 R2, c[0x0][0x380] ;  /* 0x0000e000ff027b82 */ /* 0x000e220000000a00 */
[----:B------:R-:W1:Y:S01]  /*0080*/  LDCU.64 UR4, c[0x0][0x358] ;  /* 0x00006b00ff0477ac */ /* 0x000e620008000a00 */
[----:B0-----:R-:W-:-:S05]  /*0090*/  IMAD.WIDE R2, R0, 0x4, R2 ;  /* 0x0000000400027825 */ /* 0x001fca00078e0202 */
[----:B-1----:R-:W2:Y:S01]  /*00a0*/  LDG.E R6, desc[UR4][R2.64] ;  /* 0x0000000402067981 */ /* 0x002ea2000c1e1900 */
[----:B------:R-:W-:Y:S02]  /*00b0*/  IMAD.SHL.U32 R21, R0, 0x10, RZ ;  /* 0x0000001000157824 */ /* 0x000fe400078e00ff */
[----:B--2---:R-:W-:-:S04]  /*00c0*/  IMAD.HI R9, R6, 0x14f8b589, RZ ;  /* 0x14f8b58906097827 */ /* 0x004fc800078e02ff */
[----:B------:R-:W-:Y:S01]  /*00d0*/  IMAD.HI R5, R6, 0x431bde83, RZ ;  /* 0x431bde8306057827 */ /* 0x000fe200078e02ff */
[----:B------:R-:W-:-:S03]  /*00e0*/  SHF.R.U32.HI R4, RZ, 0x1f, R9 ;  /* 0x0000001fff047819 */ /* 0x000fc60000011609 */
[C---:B------:R-:W-:Y:S01]  /*00f0*/  IMAD.HI R7, R6.reuse, 0x6b5fca6b, RZ ;  /* 0x6b5fca6b06077827 */ /* 0x040fe200078e02ff */
[----:B------:R-:W-:Y:S02]  /*0100*/  SHF.R.U32.HI R8, RZ, 0x1f, R5 ;  /* 0x0000001fff087819 */ /* 0x000fe40000011605 */
[----:B------:R-:W-:Y:S02]  /*0110*/  LEA.HI R9, R9, R4, RZ, 0x13 ;  /* 0x0000000409097211 */ /* 0x000fe400078f98ff */
[----:B------:R-:W-:Y:S02]  /*0120*/  SHF.R.U32.HI R10, RZ, 0x1f, R7 ;  /* 0x0000001fff0a7819 */ /* 0x000fe40000011607 */
[----:B------:R-:W-:Y:S02]  /*0130*/  LEA.HI.SX32 R5, R5, R8, 0xe ;  /* 0x0000000805057211 */ /* 0x000fe400078f72ff */
[----:B------:R-:W-:Y:S01]  /*0140*/  LEA.HI.SX32 R4, R7, R10, 0xa ;  /* 0x0000000a07047211 */ /* 0x000fe200078f52ff */
[----:B------:R-:W-:Y:S01]  /*0150*/  IMAD.HI R7, R6, 0x66666667, RZ ;  /* 0x6666666706077827 */ /* 0x000fe200078e02ff */
[----:B------:R-:W-:-:S02]  /*0160*/  PRMT R12, R9, 0x9910, RZ ;  /* 0x00009910090c7816 */ /* 0x000fc400000000ff */
[----:B------:R-:W-:Y:S01]  /*0170*/  PRMT R13, R5, 0x9910, RZ ;  /* 0x00009910050d7816 */ /* 0x000fe200000000ff */
[----:B------:R-:W-:Y:S01]  /*0180*/  IMAD.HI R10, R6, 0x51eb851f, RZ ;  /* 0x51eb851f060a7827 */ /* 0x000fe200078e02ff */
[----:B------:R-:W-:Y:S02]  /*0190*/  PRMT R14, R4, 0x9910, RZ ;  /* 0x00009910040e7816 */ /* 0x000fe400000000ff */
[----:B------:R-:W-:Y:S01]  /*01a0*/  SHF.R.U32.HI R8, RZ, 0x1f, R7 ;  /* 0x0000001fff087819 */ /* 0x000fe20000011607 */
[----:B------:R-:W-:Y:S01]  /*01b0*/  IMAD R16, R12, 0x6667, RZ ;  /* 0x000066670c107824 */ /* 0x000fe200078e02ff */
[----:B------:R-:W-:Y:S01]  /*01c0*/  SHF.R.U32.HI R11, RZ, 0x1f, R10 ;  /* 0x0000001fff0b7819 */ /* 0x000fe2000001160a */
[----:B------:R-:W-:Y:S01]  /*01d0*/  IMAD R17, R13, 0x6667, RZ ;  /* 0x000066670d117824 */ /* 0x000fe200078e02ff */
[----:B------:R-:W-:Y:S01]  /*01e0*/  LEA.HI.SX32 R7, R7, R8, 0x1e ;  /* 0x0000000807077211 */ /* 0x000fe200078ff2ff */
[----:B------:R-:W-:Y:S01]  /*01f0*/  IMAD R20, R14, 0x6667, RZ ;  /* 0x000066670e147824 */ /* 0x000fe200078e02ff */
[----:B------:R-:W-:-:S02]  /*0200*/  SHF.R.S32.HI R12, RZ, 0x10, R16 ;  /* 0x00000010ff0c7819 */ /* 0x000fc40000011410 */
[----:B------:R-:W-:Y:S02]  /*0210*/  SHF.R.S32.HI R13, RZ, 0x10, R17 ;  /* 0x00000010ff0d7819 */ /* 0x000fe40000011411 */
[----:B------:R-:W-:Y:S01]  /*0220*/  LEA.HI.SX32 R8, R10, R11, 0x1b ;  /* 0x0000000b0a087211 */ /* 0x000fe200078fdaff */
[----:B------:R-:W-:Y:S01]  /*0230*/  IMAD.HI R11, R6, 0x68db8bad, RZ ;  /* 0x68db8bad060b7827 */ /* 0x000fe200078e02ff */
[----:B------:R-:W-:Y:S02]  /*0240*/  SHF.R.S32.HI R14, RZ, 0x10, R20 ;  /* 0x00000010ff0e7819 */ /* 0x000fe40000011414 */
[----:B------:R-:W-:Y:S01]  /*0250*/  LOP3.LUT R15, R12, 0xffff, RZ, 0xc0, !PT ;  /* 0x0000ffff0c0f7812 */ /* 0x000fe200078ec0ff */
[----:B------:R-:W-:Y:S01]  /*0260*/  IMAD.HI R10, R6, 0x10624dd3, RZ ;  /* 0x10624dd3060a7827 */ /* 0x000fe200078e02ff */
[----:B------:R-:W-:Y:S02]  /*0270*/  LOP3.LUT R18, R13, 0xffff, RZ, 0xc0, !PT ;  /* 0x0000ffff0d127812 */ /* 0x000fe400078ec0ff */
[----:B------:R-:W-:-:S02]  /*0280*/  LOP3.LUT R19, R14, 0xffff, RZ, 0xc0, !PT ;  /* 0x0000ffff0e137812 */ /* 0x000fc400078ec0ff */
[----:B------:R-:W-:Y:S02]  /*0290*/  SHF.R.U32.HI R12, RZ, 0x1f, R11 ;  /* 0x0000001fff0c7819 */ /* 0x000fe4000001160b */
[----:B------:R-:W-:Y:S02]  /*02a0*/  SHF.R.U32.HI R13, RZ, 0xf, R15 ;  /* 0x0000000fff0d7819 */ /* 0x000fe4000001160f */
[----:B------:R-:W-:Y:S02]  /*02b0*/  SHF.R.U32.HI R14, RZ, 0xf, R18 ;  /* 0x0000000fff0e7819 */ /* 0x000fe40000011612 */
[----:B------:R-:W-:Y:S02]  /*02c0*/  LEA.HI.SX32 R11, R11, R12, 0x14 ;  /* 0x0000000c0b0b7211 */ /* 0x000fe400078fa2ff */
[----:B------:R-:W-:Y:S02]  /*02d0*/  SHF.R.U32.HI R15, RZ, 0xf, R19 ;  /* 0x0000000fff0f7819 */ /* 0x000fe40000011613 */
[----:B------:R-:W-:-:S02]  /*02e0*/  LEA.HI.SX32 R12, R16, R13, 0xe ;  /* 0x0000000d100c7211 */ /* 0x000fc400078f72ff */
[----:B------:R-:W-:Y:S02]  /*02f0*/  LEA.HI.SX32 R14, R17, R14, 0xe ;  /* 0x0000000e110e7211 */ /* 0x000fe400078f72ff */
[----:B------:R-:W-:Y:S02]  /*0300*/  LEA.HI.SX32 R15, R20, R15, 0xe ;  /* 0x0000000f140f7211 */ /* 0x000fe400078f72ff */
[----:B------:R-:W-:Y:S02]  /*0310*/  SHF.R.U32.HI R13, RZ, 0x1f, R10 ;  /* 0x0000001fff0d7819 */ /* 0x000fe4000001160a */
[----:B------:R-:W-:Y:S01]  /*0320*/  PRMT R16, R12, 0x9910, RZ ;  /* 0x000099100c107816 */ /* 0x000fe200000000ff */
[----:B------:R-:W-:Y:S01]  /*0330*/  IMAD.HI R12, R11, 0x66666667, RZ ;  /* 0x666666670b0c7827 */ /* 0x000fe200078e02ff */
[----:B------:R-:W-:Y:S02]  /*0340*/  PRMT R17, R14, 0x9910, RZ ;  /* 0x000099100e117816 */ /* 0x000fe400000000ff */
[----:B------:R-:W-:Y:S01]  /*0350*/  PRMT R18, R15, 0x9910, RZ ;  /* 0x000099100f127816 */ /* 0x000fe200000000ff */
[----:B------:R-:W-:Y:S01]  /*0360*/  IMAD R16, R16, 0xa, RZ ;  /* 0x0000000a10107824 */ /* 0x000fe200078e02ff */
[----:B------:R-:W-:Y:S01]  /*0370*/  LEA.HI.SX32 R10, R10, R13, 0x1a ;  /* 0x0000000d0a0a7211 */ /* 0x000fe200078fd2ff */
[----:B------:R-:W-:Y:S01]  /*0380*/  IMAD R17, R17, 0xa, RZ ;  /* 0x0000000a11117824 */ /* 0x000fe200078e02ff */
[----:B------:R-:W-:Y:S01]  /*0390*/  SHF.R.U32.HI R15, RZ, 0x1f, R12 ;  /* 0x0000001fff0f7819 */ /* 0x000fe2000001160c */
[----:B------:R-:W-:-:S02]  /*03a0*/  IMAD R18, R18, 0xa, RZ ;  /* 0x0000000a12127824 */ /* 0x000fc400078e02ff */
[----:B------:R-:W-:Y:S01]  /*03b0*/  IMAD.HI R13, R10, 0x66666667, RZ ;  /* 0x666666670a0d7827 */ /* 0x000fe200078e02ff */
[----:B------:R-:W-:-:S03]  /*03c0*/  LEA.HI.SX32 R14, R12, R15, 0x1e ;  /* 0x0000000f0c0e7211 */ /* 0x000fc600078ff2ff */
[----:B------:R-:W-:Y:S01]  /*03d0*/  IMAD.MOV R16, RZ, RZ, -R16 ;  /* 0x000000ffff107224 */ /* 0x000fe200078e0a10 */
[----:B------:R-:W-:Y:S01]  /*03e0*/  SHF.R.U32.HI R12, RZ, 0x1f, R13 ;  /* 0x0000001fff0c7819 */ /* 0x000fe2000001160d */
[----:B------:R-:W-:Y:S02]  /*03f0*/  IMAD.MOV R17, RZ, RZ, -R17 ;  /* 0x000000ffff117224 */ /* 0x000fe400078e0a11 */
[----:B------:R-:W-:Y:S01]  /*0400*/  IMAD.MOV R15, RZ, RZ, -R18 ;  /* 0x000000ffff0f7224 */ /* 0x000fe200078e0a12 */
[----:B------:R-:W-:Y:S02]  /*0410*/  PRMT R16, R16, 0x7710, RZ ;  /* 0x0000771010107816 */ /* 0x000fe400000000ff */
[----:B------:R-:W-:Y:S02]  /*0420*/  PRMT R18, R17, 0x7710, RZ ;  /* 0x0000771011127816 */ /* 0x000fe400000000ff */
[----:B------:R-:W-:Y:S01]  /*0430*/  LEA.HI.SX32 R13, R13, R12, 0x1e ;  /* 0x0000000c0d0d7211 */ /* 0x000fe200078ff2ff */
[----:B------:R-:W-:Y:S01]  /*0440*/  IMAD.IADD R12, R9, 0x1, R16 ;  /* 0x00000001090c7824 */ /* 0x000fe200078e0210 */
[----:B------:R-:W-:Y:S01]  /*0450*/  PRMT R15, R15, 0x7710, RZ ;  /* 0x000077100f0f7816 */ /* 0x000fe200000000ff */
[----:B------:R-:W-:-:S02]  /*0460*/  IMAD.IADD R5, R5, 0x1, R18 ;  /* 0x0000000105057824 */ /* 0x000fc400078e0212 */
[----:B------:R-:W-:Y:S01]  /*0470*/  IMAD R9, R14, -0xa, R11 ;  /* 0xfffffff60e097824 */ /* 0x000fe200078e020b */
[----:B------:R-:W-:Y:S01]  /*0480*/  PRMT R12, R12, 0x9910, RZ ;  /* 0x000099100c0c7816 */ /* 0x000fe200000000ff */
[----:B------:R-:W-:Y:S01]  /*0490*/  IMAD.IADD R4, R4, 0x1, R15 ;  /* 0x0000000104047824 */ /* 0x000fe200078e020f */
[----:B------:R-:W-:Y:S01]  /*04a0*/  PRMT R11, R5, 0x9910, RZ ;  /* 0x00009910050b7816 */ /* 0x000fe200000000ff */
[----:B------:R-:W-:-:S03]  /*04b0*/  IMAD.HI R16, R8, 0x66666667, RZ ;  /* 0x6666666708107827 */ /* 0x000fc600078e02ff */
[----:B------:R-:W-:Y:S01]  /*04c0*/  PRMT R14, R4, 0x9910, RZ ;  /* 0x00009910040e7816 */ /* 0x000fe200000000ff */
[----:B------:R-:W-:Y:S01]  /*04d0*/  IMAD.HI R15, R7, 0x66666667, RZ ;  /* 0x66666667070f7827 */ /* 0x000fe200078e02ff */
[----:B------:R-:W-:Y:S01]  /*04e0*/  LOP3.LUT R18, R9, R12, R11, 0x96, !PT ;  /* 0x0000000c09127212 */ /* 0x000fe200078e960b */
[----:B------:R-:W0:Y:S01]  /*04f0*/  LDC.64 R4, c[0x0][0x388] ;  /* 0x0000e200ff047b82 */ /* 0x000e220000000a00 */
[----:B------:R-:W-:Y:S01]  /*0500*/  SHF.R.U32.HI R17, RZ, 0x1f, R16 ;  /* 0x0000001fff117819 */ /* 0x000fe20000011610 */
[----:B------:R-:W-:Y:S01]  /*0510*/  IMAD R10, R13, -0xa, R10 ;  /* 0xfffffff60d0a7824 */ /* 0x000fe200078e020a */
[----:B------:R-:W-:Y:S02]  /*0520*/  LOP3.LUT R18, R18, R11, R14, 0x96, !PT ;  /* 0x0000000b12127212 */ /* 0x000fe400078e960e */
[----:B------:R-:W-:Y:S02]  /*0530*/  LEA.HI.SX32 R17, R16, R17, 0x1e ;  /* 0x0000001110117211 */ /* 0x000fe400078ff2ff */
[----:B------:R-:W-:-:S02]  /*0540*/  SHF.R.U32.HI R16, RZ, 0x1f, R15 ;  /* 0x0000001fff107819 */ /* 0x000fc4000001160f */
[----:B------:R-:W-:Y:S01]  /*0550*/  LOP3.LUT R13, R10, R18, RZ, 0x3c, !PT ;  /* 0x000000120a0d7212 */ /* 0x000fe200078e3cff */
[----:B------:R-:W-:Y:S01]  /*0560*/  IMAD R17, R17, -0xa, R8 ;  /* 0xfffffff611117824 */ /* 0x000fe200078e0208 */
[----:B------:R-:W-:Y:S01]  /*0570*/  LEA.HI.SX32 R16, R15, R16, 0x1e ;  /* 0x000000100f107211 */ /* 0x000fe200078ff2ff */
[----:B------:R-:W-:Y:S01]  /*0580*/  IMAD.HI R8, R6, 0x55e63b89, RZ ;  /* 0x55e63b8906087827 */ /* 0x000fe200078e02ff */
[----:B------:R-:W-:-:S03]  /*0590*/  LOP3.LUT R20, R13, R12, R11, 0x96, !PT ;  /* 0x0000000c0d147212 */ /* 0x000fc600078e960b */
[----:B------:R-:W-:Y:S01]  /*05a0*/  IMAD R15, R16, -0xa, R7 ;  /* 0xfffffff6100f7824 */ /* 0x000fe200078e0207 */
[----:B------:R-:W-:Y:S01]  /*05b0*/  LOP3.LUT R18, R18, R17, R20, 0x96, !PT ;  /* 0x0000001112127212 */ /* 0x000fe200078e9614 */
[----:B------:R-:W-:Y:S01]  /*05c0*/  IMAD R6, R7, -0xa, R6 ;  /* 0xfffffff607067824 */ /* 0x000fe200078e0206 */
[----:B------:R-:W-:Y:S02]  /*05d0*/  SHF.R.U32.HI R7, RZ, 0x1f, R8 ;  /* 0x0000001fff077819 */ /* 0x000fe40000011608 */
[----:B------:R-:W-:Y:S02]  /*05e0*/  LOP3.LUT R20, R20, R15, R18, 0x96, !PT ;  /* 0x0000000f14147212 */ /* 0x000fe400078e9612 */
[----:B------:R-:W-:Y:S01]  /*05f0*/  LEA.HI.SX32 R7, R8, R7, 0x7 ;  /* 0x0000000708077211 */ /* 0x000fe200078f3aff */
[----:B0-----:R-:W-:Y:S01]  /*0600*/  IMAD.WIDE R4, R21, 0x4, R4 ;  /* 0x0000000415047825 */ /* 0x001fe200078e0204 */
[----:B------:R-:W-:-:S03]  /*0610*/  LOP3.LUT R19, R15, R6, R20, 0x96, !PT ;  /* 0x000000060f137212 */ /* 0x000fc600078e9614 */
[----:B------:R0:W-:Y:S01]  /*0620*/  STG.E desc[UR4][R2.64], R7 ;  /* 0x0000000702007986 */ /* 0x0001e2000c101904 */
[----:B------:R-:W-:-:S03]  /*0630*/  LOP3.LUT R0, R18, R17, R19, 0x96, !PT ;  /* 0x0000001112007212 */ /* 0x000fc600078e9613 */
[----:B------:R-:W-:Y:S01]  /*0640*/  STG.E desc[UR4][R4.64+0x38], R6 ;  /* 0x0000380604007986 */ /* 0x000fe2000c101904 */
[----:B------:R-:W-:Y:S02]  /*0650*/  LOP3.LUT R8, R19, R10, R0, 0x96, !PT ;  /* 0x0000000a13087212 */ /* 0x000fe400078e9600 */
[----:B------:R-:W-:Y:S01]  /*0660*/  LOP3.LUT R19, R15, R18, RZ, 0x3c, !PT ;  /* 0x000000120f137212 */ /* 0x000fe200078e3cff */
[----:B------:R-:W-:Y:S01]  /*0670*/  STG.E desc[UR4][R4.64+0x28], R17 ;  /* 0x0000281104007986 */ /* 0x000fe2000c101904 */
[----:B------:R-:W-:Y:S02]  /*0680*/  LOP3.LUT R23, R0, R9, R8, 0x96, !PT ;  /* 0x0000000900177212 */ /* 0x000fe400078e9608 */
[----:B------:R-:W-:Y:S01]  /*0690*/  LOP3.LUT R21, R10, R0, RZ, 0x3c, !PT ;  /* 0x000000000a157212 */ /* 0x000fe200078e3cff */
[----:B------:R-:W-:Y:S01]  /*06a0*/  STG.E desc[UR4][R4.64+0x30], R15 ;  /* 0x0000300f04007986 */ /* 0x000fe2000c101904 */
[----:B0-----:R-:W-:Y:S02]  /*06b0*/  LOP3.LUT R3, R12, R11, R14, 0x96, !PT ;  /* 0x0000000b0c037212 */ /* 0x001fe400078e960e */
[----:B------:R-:W-:Y:S01]  /*06c0*/  LOP3.LUT R23, R23, R12, RZ, 0x3c, !PT ;  /* 0x0000000c17177212 */ /* 0x000fe200078e3cff */
[----:B------:R-:W-:Y:S01]  /*06d0*/  STG.E desc[UR4][R4.64+0x18], R9 ;  /* 0x0000180904007986 */ /* 0x000fe2000c101904 */
[----:B------:R-:W-:-:S03]  /*06e0*/  LOP3.LUT R7, R3, R8, RZ, 0x3c, !PT ;  /* 0x0000000803077212 */ /* 0x000fc600078e3cff */
[----:B------:R-:W-:Y:S04]  /*06f0*/  STG.E desc[UR4][R4.64+0x20], R10 ;  /* 0x0000200a04007986 */ /* 0x000fe8000c101904 */
        /* <DEDUP_REMOVED lines=10> */
[----:B------:R-:W-:Y:S01]  /*07a0*/  STG.E desc[UR4][R4.64+0x2c], R23 ;  /* 0x00002c1704007986 */ /* 0x000fe2000c101904 */
[----:B------:R-:W-:Y:S05]  /*07b0*/  EXIT ;  /* 0x000000000000794d */ /* 0x000fea0003800000 */
.L_x_0:
[----:B------:R-:W-:-:S00]  /*07c0*/  BRA `(.L_x_0) ;  /* 0xfffffffc00fc7947 */ /* 0x000fc0000383ffff */
[----:B------:R-:W-:-:S00]  /*07d0*/  NOP ;  /* 0x0000000000007918 */ /* 0x000fc00000000000 */
        /* <DEDUP_REMOVED lines=10> */
.L_x_1:


//--------------------- .nv.shared.reserved.0     --------------------------
	.section	.nv.shared.reserved.0,"aw",@nobits
	.weak		__nv_reservedSMEM_offset_0_alias
	.size		__nv_reservedSMEM_offset_0_alias, 0, 64
	.other		__nv_reservedSMEM_offset_0_alias,@"STO_CUDA_RESERVED_SHARED STV_DEFAULT"
__nv_reservedSMEM_offset_0_alias:
	.zero		0
	.zero		64


//--------------------- .nv.constant0._Z10cudaencodePiS_ --------------------------
	.section	.nv.constant0._Z10cudaencodePiS_,"a",@progbits
	.sectionflags	@""
	.align	4
.nv.constant0._Z10cudaencodePiS_:
	.zero		912


//--------------------- SYMBOLS --------------------------

	.type		.nv.reservedSmem.offset0,@object
	.size		.nv.reservedSmem.offset0,0x4
